	.headerflags	@"EF_CUDA_TEXMODE_UNIFIED EF_CUDA_64BIT_ADDRESS EF_CUDA_ACCELERATORS EF_CUDA_SM90 EF_CUDA_VIRTUAL_SM(EF_CUDA_SM90)"
	.elftype	@"ET_EXEC"


//--------------------- .nv.info                  --------------------------
	.section	.nv.info,"",@"SHT_CUDA_INFO"
	.align	4


	//----- nvinfo : EIATTR_REGCOUNT
	.align		4
        /*0000*/ 	.byte	0x04, 0x2f
        /*0002*/ 	.short	(.L_3 - .L_2)
	.align		4
.L_2:
        /*0004*/ 	.word	index@(triton_poi_fused__native_batch_norm_legit_no_training_convolution_relu_15)
        /*0008*/ 	.word	0x00000013


	//----- nvinfo : EIATTR_MIN_STACK_SIZE
	.align		4
.L_3:
        /*000c*/ 	.byte	0x04, 0x12
        /*000e*/ 	.short	(.L_5 - .L_4)
	.align		4
.L_4:
        /*0010*/ 	.word	index@(triton_poi_fused__native_batch_norm_legit_no_training_convolution_relu_15)
        /*0014*/ 	.word	0x00000000


	//----- nvinfo : EIATTR_FRAME_SIZE
	.align		4
.L_5:
        /*0018*/ 	.byte	0x04, 0x11
        /*001a*/ 	.short	(.L_7 - .L_6)
	.align		4
.L_6:
        /*001c*/ 	.word	index@(triton_poi_fused__native_batch_norm_legit_no_training_convolution_relu_15)
        /*0020*/ 	.word	0x00000000


	//----- nvinfo : EIATTR_MIN_STACK_SIZE
	.align		4
.L_7:
        /*0024*/ 	.byte	0x04, 0x12
        /*0026*/ 	.short	(.L_9 - .L_8)
	.align		4
.L_8:
        /*0028*/ 	.word	index@(triton_poi_fused__native_batch_norm_legit_no_training_convolution_relu_15)
        /*002c*/ 	.word	0x00000000
.L_9:


//--------------------- .nv.info.triton_poi_fused__native_batch_norm_legit_no_training_convolution_relu_15 --------------------------
	.section	.nv.info.triton_poi_fused__native_batch_norm_legit_no_training_convolution_relu_15,"",@"SHT_CUDA_INFO"
	.sectionflags	@""
	.align	4


	//----- nvinfo : EIATTR_CUDA_API_VERSION
	.align		4
        /*0000*/ 	.byte	0x04, 0x37
        /*0002*/ 	.short	(.L_11 - .L_10)
.L_10:
        /*0004*/ 	.word	0x0000007c


	//----- nvinfo : EIATTR_KPARAM_INFO
	.align		4
.L_11:
        /*0008*/ 	.byte	0x04, 0x17
        /*000a*/ 	.short	(.L_13 - .L_12)
.L_12:
        /*000c*/ 	.word	0x00000000
        /*0010*/ 	.short	0x0007
        /*0012*/ 	.short	0x0038
        /*0014*/ 	.byte	0x00, 0xf0, 0x11, 0x00


	//----- nvinfo : EIATTR_KPARAM_INFO
	.align		4
.L_13:
        /*0018*/ 	.byte	0x04, 0x17
        /*001a*/ 	.short	(.L_15 - .L_14)
.L_14:
        /*001c*/ 	.word	0x00000000
        /*0020*/ 	.short	0x0006
        /*0022*/ 	.short	0x0030
        /*0024*/ 	.byte	0x00, 0xf4, 0x21, 0x00


	//----- nvinfo : EIATTR_KPARAM_INFO
	.align		4
.L_15:
        /*0028*/ 	.byte	0x04, 0x17
        /*002a*/ 	.short	(.L_17 - .L_16)
.L_16:
        /*002c*/ 	.word	0x00000000
        /*0030*/ 	.short	0x0005
        /*0032*/ 	.short	0x0028
        /*0034*/ 	.byte	0x00, 0xf4, 0x21, 0x00


	//----- nvinfo : EIATTR_KPARAM_INFO
	.align		4
.L_17:
        /*0038*/ 	.byte	0x04, 0x17
        /*003a*/ 	.short	(.L_19 - .L_18)
.L_18:
        /*003c*/ 	.word	0x00000000
        /*0040*/ 	.short	0x0004
        /*0042*/ 	.short	0x0020
        /*0044*/ 	.byte	0x00, 0xf4, 0x21, 0x00


	//----- nvinfo : EIATTR_KPARAM_INFO
	.align		4
.L_19:
        /*0048*/ 	.byte	0x04, 0x17
        /*004a*/ 	.short	(.L_21 - .L_20)
.L_20:
        /*004c*/ 	.word	0x00000000
        /*0050*/ 	.short	0x0003
        /*0052*/ 	.short	0x0018
        /*0054*/ 	.byte	0x00, 0xf4, 0x21, 0x00


	//----- nvinfo : EIATTR_KPARAM_INFO
	.align		4
.L_21:
        /*0058*/ 	.byte	0x04, 0x17
        /*005a*/ 	.short	(.L_23 - .L_22)
.L_22:
        /*005c*/ 	.word	0x00000000
        /*0060*/ 	.short	0x0002
        /*0062*/ 	.short	0x0010
        /*0064*/ 	.byte	0x00, 0xf4, 0x21, 0x00


	//----- nvinfo : EIATTR_KPARAM_INFO
	.align		4
.L_23:
        /*0068*/ 	.byte	0x04, 0x17
        /*006a*/ 	.short	(.L_25 - .L_24)
.L_24:
        /*006c*/ 	.word	0x00000000
        /*0070*/ 	.short	0x0001
        /*0072*/ 	.short	0x0008
        /*0074*/ 	.byte	0x00, 0xf4, 0x21, 0x00


	//----- nvinfo : EIATTR_KPARAM_INFO
	.align		4
.L_25:
        /*0078*/ 	.byte	0x04, 0x17
        /*007a*/ 	.short	(.L_27 - .L_26)
.L_26:
        /*007c*/ 	.word	0x00000000
        /*0080*/ 	.short	0x0000
        /*0082*/ 	.short	0x0000
        /*0084*/ 	.byte	0x00, 0xf4, 0x21, 0x00


	//----- nvinfo : EIATTR_SPARSE_MMA_MASK
	.align		4
.L_27:
        /*0088*/ 	.byte	0x03, 0x50
        /*008a*/ 	.short	0x0000


	//----- nvinfo : EIATTR_MAXREG_COUNT
	.align		4
        /*008c*/ 	.byte	0x03, 0x1b
        /*008e*/ 	.short	0x00ff


	//----- nvinfo : EIATTR_EXIT_INSTR_OFFSETS
	.align		4
        /*0090*/ 	.byte	0x04, 0x1c
        /*0092*/ 	.short	(.L_29 - .L_28)


	//   ....[0]....
.L_28:
        /*0094*/ 	.word	0x00000350


	//----- nvinfo : EIATTR_REQNTID
	.align		4
.L_29:
        /*0098*/ 	.byte	0x04, 0x10
        /*009a*/ 	.short	(.L_31 - .L_30)
.L_30:
        /*009c*/ 	.word	0x00000080
        /*00a0*/ 	.word	0x00000001
        /*00a4*/ 	.word	0x00000001


	//----- nvinfo : EIATTR_CBANK_PARAM_SIZE
	.align		4
.L_31:
        /*00a8*/ 	.byte	0x03, 0x19
        /*00aa*/ 	.short	0x003c


	//----- nvinfo : EIATTR_PARAM_CBANK
	.align		4
        /*00ac*/ 	.byte	0x04, 0x0a
        /*00ae*/ 	.short	(.L_33 - .L_32)
	.align		4
.L_32:
        /*00b0*/ 	.word	index@(.nv.constant0.triton_poi_fused__native_batch_norm_legit_no_training_convolution_relu_15)
        /*00b4*/ 	.short	0x0210
        /*00b6*/ 	.short	0x003c


	//----- nvinfo : EIATTR_SW_WAR
	.align		4
.L_33:
        /*00b8*/ 	.byte	0x04, 0x36
        /*00ba*/ 	.short	(.L_35 - .L_34)
.L_34:
        /*00bc*/ 	.word	0x00000008
.L_35:


//--------------------- .nv.callgraph             --------------------------
	.section	.nv.callgraph,"",@"SHT_CUDA_CALLGRAPH"
	.align	4
	.sectionentsize	8
	.align		4
        /*0000*/ 	.word	0x00000000
	.align		4
        /*0004*/ 	.word	0xffffffff
	.align		4
        /*0008*/ 	.word	0x00000000
	.align		4
        /*000c*/ 	.word	0xfffffffe
	.align		4
        /*0010*/ 	.word	0x00000000
	.align		4
        /*0014*/ 	.word	0xfffffffd
	.align		4
        /*0018*/ 	.word	0x00000000
	.align		4
        /*001c*/ 	.word	0xfffffffc


//--------------------- .nv.constant4             --------------------------
	.section	.nv.constant4,"a",@progbits
	.align	8
	.align		8
.nv.constant4:
        /*0000*/ 	.dword	_$_str
	.align		8
        /*0008*/ 	.dword	_$_str_$_2


//--------------------- .text.triton_poi_fused__native_batch_norm_legit_no_training_convolution_relu_15 --------------------------
	.section	.text.triton_poi_fused__native_batch_norm_legit_no_training_convolution_relu_15,"ax",@progbits
	.align	128
        .global         triton_poi_fused__native_batch_norm_legit_no_training_convolution_relu_15
        .type           triton_poi_fused__native_batch_norm_legit_no_training_convolution_relu_15,@function
        .size           triton_poi_fused__native_batch_norm_legit_no_training_convolution_relu_15,(.L_x_1 - triton_poi_fused__native_batch_norm_legit_no_training_convolution_relu_15)
        .other          triton_poi_fused__native_batch_norm_legit_no_training_convolution_relu_15,@"STO_CUDA_ENTRY STV_DEFAULT"
triton_poi_fused__native_batch_norm_legit_no_training_convolution_relu_15:
.text.triton_poi_fused__native_batch_norm_legit_no_training_convolution_relu_15:
[----:B------:R-:W-:Y:S01]  /*0000*/  LDC R1, c[0x0][0x28] ;  /* 0x00000a00ff017b82 */ /* 0x000fe20000000800 */
[----:B------:R-:W1:Y:S07]  /*0010*/  S2R R0, SR_TID.X ;  /* 0x0000000000007919 */ /* 0x000e6e0000002100 */
[----:B------:R-:W2:Y:S01]  /*0020*/  LDC.64 R10, c[0x0][0x228] ;  /* 0x00008a00ff0a7b82 */ /* 0x000ea20000000a00 */
[----:B------:R-:W-:Y:S01]  /*0030*/  ULDC.64 UR4, c[0x0][0x208] ;  /* 0x0000820000047ab9 */ /* 0x000fe20000000a00 */
[----:B------:R-:W3:Y:S06]  /*0040*/  S2R R3, SR_CTAID.X ;  /* 0x0000000000037919 */ /* 0x000eec0000002500 */
[----:B------:R-:W4:Y:S08]  /*0050*/  LDC.64 R6, c[0x0][0x218] ;  /* 0x00008600ff067b82 */ /* 0x000f300000000a00 */
[----:B------:R-:W5:Y:S08]  /*0060*/  LDC.64 R8, c[0x0][0x220] ;  /* 0x00008800ff087b82 */ /* 0x000f700000000a00 */
[----:B------:R-:W5:Y:S01]  /*0070*/  LDC.64 R12, c[0x0][0x230] ;  /* 0x00008c00ff0c7b82 */ /* 0x000f620000000a00 */
[----:B-1----:R-:W-:-:S07]  /*0080*/  LOP3.LUT R0, R0, 0x7f, RZ, 0xc0, !PT ;  /* 0x0000007f00007812 */ /* 0x002fce00078ec0ff */
[----:B------:R-:W1:Y:S01]  /*0090*/  LDC.64 R4, c[0x0][0x238] ;  /* 0x00008e00ff047b82 */ /* 0x000e620000000a00 */
[----:B---3--:R-:W-:Y:S02]  /*00a0*/  SHF.R.S32.HI R2, RZ, 0x18, R3 ;  /* 0x00000018ff027819 */ /* 0x008fe40000011403 */
[----:B------:R-:W-:Y:S02]  /*00b0*/  LEA R0, R3, R0, 0x7 ;  /* 0x0000000003007211 */ /* 0x000fe400078e38ff */
[----:B------:R-:W-:-:S04]  /*00c0*/  SGXT R3, R2, 0x1 ;  /* 0x000000010203781a */ /* 0x000fc80000000200 */
[----:B------:R-:W-:-:S04]  /*00d0*/  LEA.HI R3, R3, R0, RZ, 0x4 ;  /* 0x0000000003037211 */ /* 0x000fc800078f20ff */
[--C-:B------:R-:W-:Y:S02]  /*00e0*/  SHF.R.S32.HI R2, RZ, 0x4, R3.reuse ;  /* 0x00000004ff027819 */ /* 0x100fe40000011403 */
[----:B------:R-:W-:-:S04]  /*00f0*/  SHF.R.S32.HI R3, RZ, 0x1f, R3 ;  /* 0x0000001fff037819 */ /* 0x000fc80000011403 */
[----:B------:R-:W-:-:S04]  /*0100*/  LEA.HI R3, R3, R2, RZ, 0x9 ;  /* 0x0000000203037211 */ /* 0x000fc800078f48ff */
[----:B------:R-:W-:-:S04]  /*0110*/  LOP3.LUT R3, R3, 0xfffffe00, RZ, 0xc0, !PT ;  /* 0xfffffe0003037812 */ /* 0x000fc800078ec0ff */
[----:B------:R-:W-:Y:S02]  /*0120*/  IADD3 R15, R2, -R3, RZ ;  /* 0x80000003020f7210 */ /* 0x000fe40007ffe0ff */
[----:B------:R-:W3:Y:S03]  /*0130*/  LDC.64 R2, c[0x0][0x210] ;  /* 0x00008400ff027b82 */ /* 0x000ee60000000a00 */
[----:B--2---:R-:W-:-:S05]  /*0140*/  IMAD.WIDE R10, R15, 0x4, R10 ;  /* 0x000000040f0a7825 */ /* 0x004fca00078e020a */
[----:B------:R2:W2:Y:S01]  /*0150*/  LDG.E.EL R16, desc[UR4][R10.64] ;  /* 0x000000040a107981 */ /* 0x0004a2000c2e1900 */
[----:B----4-:R-:W-:-:S04]  /*0160*/  IMAD.WIDE R6, R15, 0x4, R6 ;  /* 0x000000040f067825 */ /* 0x010fc800078e0206 */
[C---:B-----5:R-:W-:Y:S02]  /*0170*/  IMAD.WIDE R8, R15.reuse, 0x4, R8 ;  /* 0x000000040f087825 */ /* 0x060fe400078e0208 */
[----:B------:R4:W5:Y:S02]  /*0180*/  LDG.E.EL R7, desc[UR4][R6.64] ;  /* 0x0000000406077981 */ /* 0x000964000c2e1900 */
[----:B---3--:R-:W-:Y:S02]  /*0190*/  IMAD.WIDE R2, R0, 0x4, R2 ;  /* 0x0000000400027825 */ /* 0x008fe400078e0202 */
[----:B------:R-:W3:Y:S04]  /*01a0*/  LDG.E.EL R8, desc[UR4][R8.64] ;  /* 0x0000000408087981 */ /* 0x000ee8000c2e1900 */
[----:B------:R-:W5:Y:S01]  /*01b0*/  LDG.E R14, desc[UR4][R2.64] ;  /* 0x00000004020e7981 */ /* 0x000f62000c1e1900 */
[----:B0-2---:R-:W-:-:S04]  /*01c0*/  IMAD.WIDE R10, R15, 0x4, R12 ;  /* 0x000000040f0a7825 */ /* 0x005fc800078e020c */
[----:B-1----:R-:W-:Y:S02]  /*01d0*/  IMAD.WIDE R12, R15, 0x4, R4 ;  /* 0x000000040f0c7825 */ /* 0x002fe400078e0204 */
[----:B------:R-:W2:Y:S01]  /*01e0*/  LDG.E.EL R10, desc[UR4][R10.64] ;  /* 0x000000040a0a7981 */ /* 0x000ea2000c2e1900 */
[----:B----4-:R-:W-:Y:S01]  /*01f0*/  HFMA2.MMA R6, -RZ, RZ, 1.625, 0 ;  /* 0x3e800000ff067435 */ /* 0x010fe200000001ff */
[----:B------:R-:W0:Y:S02]  /*0200*/  LDC.64 R4, c[0x0][0x240] ;  /* 0x00009000ff047b82 */ /* 0x000e240000000a00 */
[----:B------:R-:W2:Y:S01]  /*0210*/  LDG.E.EL R13, desc[UR4][R12.64] ;  /* 0x000000040c0d7981 */ /* 0x000ea2000c2e1900 */
[----:B0-----:R-:W-:-:S04]  /*0220*/  IMAD.WIDE R4, R0, 0x4, R4 ;  /* 0x0000000400047825 */ /* 0x001fc800078e0204 */
[----:B------:R-:W-:-:S04]  /*0230*/  FADD R16, R16, 9.9999997473787516356e-06 ;  /* 0x3727c5ac10107421 */ /* 0x000fc80000000000 */
[----:B------:R-:W0:Y:S02]  /*0240*/  MUFU.SQRT R15, R16 ;  /* 0x00000010000f7308 */ /* 0x000e240000002000 */
[C---:B0-----:R-:W-:Y:S02]  /*0250*/  FSETP.GT.AND P0, PT, R15.reuse, 8.50705917302346158658e+37, PT ;  /* 0x7e8000000f00780b */ /* 0x041fe40003f04000 */
[----:B------:R-:W-:-:S11]  /*0260*/  FSETP.GEU.AND P1, PT, R15, 1.175494350822287508e-38, PT ;  /* 0x008000000f00780b */ /* 0x000fd60003f2e000 */
[----:B------:R-:W-:-:S04]  /*0270*/  @P0 FMUL R15, R15, 0.25 ;  /* 0x3e8000000f0f0820 */ /* 0x000fc80000400000 */
[----:B------:R-:W-:-:S06]  /*0280*/  @!P1 FMUL R15, R15, 16777216 ;  /* 0x4b8000000f0f9820 */ /* 0x000fcc0000400000 */
[----:B------:R-:W0:Y:S01]  /*0290*/  MUFU.RCP R15, R15 ;  /* 0x0000000f000f7308 */ /* 0x000e220000001000 */
[----:B------:R-:W-:Y:S01]  /*02a0*/  FSEL R6, R6, 1, P0 ;  /* 0x3f80000006067808 */ /* 0x000fe20000000000 */
[----:B-----5:R-:W-:-:S04]  /*02b0*/  FADD R7, R14, R7 ;  /* 0x000000070e077221 */ /* 0x020fc80000000000 */
[----:B------:R-:W-:Y:S01]  /*02c0*/  @!P1 FMUL R6, R6, 16777216 ;  /* 0x4b80000006069820 */ /* 0x000fe20000400000 */
[----:B---3--:R-:W-:-:S03]  /*02d0*/  FADD R8, -R8, R7 ;  /* 0x0000000708087221 */ /* 0x008fc60000000100 */
[----:B0-----:R-:W-:-:S04]  /*02e0*/  FMUL R9, R15, R6 ;  /* 0x000000060f097220 */ /* 0x001fc80000400000 */
[----:B------:R-:W-:-:S04]  /*02f0*/  FMUL R8, R8, R9 ;  /* 0x0000000908087220 */ /* 0x000fc80000400000 */
[----:B--2---:R-:W-:-:S05]  /*0300*/  FFMA R8, R10, R8, R13 ;  /* 0x000000080a087223 */ /* 0x004fca000000000d */
[----:B------:R-:W-:-:S04]  /*0310*/  FSETP.GEU.AND P0, PT, R8, RZ, PT ;  /* 0x000000ff0800720b */ /* 0x000fc80003f0e000 */
[----:B------:R-:W-:Y:S01]  /*0320*/  FSEL R9, R8, RZ, P0 ;  /* 0x000000ff08097208 */ /* 0x000fe20000000000 */
[----:B------:R-:W-:Y:S04]  /*0330*/  STG.E desc[UR4][R2.64], R7 ;  /* 0x0000000702007986 */ /* 0x000fe8000c101904 */
[----:B------:R-:W-:Y:S01]  /*0340*/  STG.E desc[UR4][R4.64], R9 ;  /* 0x0000000904007986 */ /* 0x000fe2000c101904 */
[----:B------:R-:W-:Y:S05]  /*0350*/  EXIT ;  /* 0x000000000000794d */ /* 0x000fea0003800000 */
.L_x_0:
[----:B------:R-:W-:-:S00]  /*0360*/  BRA `(.L_x_0) ;  /* 0xfffffffc00fc7947 */ /* 0x000fc0000383ffff */
[----:B------:R-:W-:-:S00]  /*0370*/  NOP ;  /* 0x0000000000007918 */ /* 0x000fc00000000000 */
        /* <DEDUP_REMOVED lines=8> */
.L_x_1:


//--------------------- .nv.global.init           --------------------------
	.section	.nv.global.init,"aw",@progbits
.nv.global.init:
	.type		_$_str,@object
	.size		_$_str,(_$_str_$_2 - _$_str)
_$_str:
        /*0000*/ 	.byte	0x5f, 0x5f, 0x43, 0x55, 0x44, 0x41, 0x5f, 0x46, 0x54, 0x5a, 0x00
	.type		_$_str_$_2,@object
	.size		_$_str_$_2,(.L_1 - _$_str_$_2)
_$_str_$_2:
        /*000b*/ 	.byte	0x5f, 0x5f, 0x43, 0x55, 0x44, 0x41, 0x5f, 0x50, 0x52, 0x45, 0x43, 0x5f, 0x53, 0x51, 0x52, 0x54
        /*001b*/ 	.byte	0x00
.L_1:


//--------------------- .nv.constant0.triton_poi_fused__native_batch_norm_legit_no_training_convolution_relu_15 --------------------------
	.section	.nv.constant0.triton_poi_fused__native_batch_norm_legit_no_training_convolution_relu_15,"a",@progbits
	.sectionflags	@""
	.align	4
.nv.constant0.triton_poi_fused__native_batch_norm_legit_no_training_convolution_relu_15:
	.zero		588
